//
// Generated by NVIDIA NVVM Compiler
//
// Compiler Build ID: CL-36424714
// Cuda compilation tools, release 13.0, V13.0.88
// Based on NVVM 20.0.0
//

.version 9.0
.target sm_100
.address_size 64

	// .globl	_Z24block_right_shift_bufferPiS_i

.visible .entry _Z24block_right_shift_bufferPiS_i(
	.param .u64 .ptr .align 1 _Z24block_right_shift_bufferPiS_i_param_0,
	.param .u64 .ptr .align 1 _Z24block_right_shift_bufferPiS_i_param_1,
	.param .u32 _Z24block_right_shift_bufferPiS_i_param_2
)
{
	.reg .pred 	%p<3>;
	.reg .b32 	%r<10>;
	.reg .b64 	%rd<9>;

	ld.param.u64 	%rd1, [_Z24block_right_shift_bufferPiS_i_param_0];
	ld.param.u64 	%rd2, [_Z24block_right_shift_bufferPiS_i_param_1];
	ld.param.u32 	%r4, [_Z24block_right_shift_bufferPiS_i_param_2];
	mov.u32 	%r5, %ntid.x;
	mov.u32 	%r6, %ctaid.x;
	mov.u32 	%r7, %tid.x;
	mad.lo.s32 	%r1, %r5, %r6, %r7;
	setp.ge.s32 	%p1, %r1, %r4;
	@%p1 bra 	$L__BB0_4;
	setp.eq.s32 	%p2, %r1, 0;
	mov.b32 	%r9, 0;
	@%p2 bra 	$L__BB0_3;
	cvta.to.global.u64 	%rd3, %rd1;
	mul.wide.s32 	%rd4, %r1, 4;
	add.s64 	%rd5, %rd3, %rd4;
	ld.global.u32 	%r9, [%rd5+-4];
$L__BB0_3:
	cvta.to.global.u64 	%rd6, %rd2;
	mul.wide.s32 	%rd7, %r1, 4;
	add.s64 	%rd8, %rd6, %rd7;
	st.global.u32 	[%rd8], %r9;
$L__BB0_4:
	ret;

}


// ===== COMPILED SASS (sm_100) =====

	.target	sm_100

	.elftype	@"ET_EXEC"


//--------------------- .note.nv.tkinfo           --------------------------
	.section	.note.nv.tkinfo,"",@"SHT_NOTE"
	.sectionflags	@"SHF_NOTE_NV_TKINFO"
	.tkinfo
        /*0018*/ 	.word	0x00000002
        /*0030*/ 	.string	""
        /*0030*/ 	.string	"ptxas"
        /*0030*/ 	.string	"Cuda compilation tools, release 13.0, V13.0.88"
        /*0030*/ 	.string	"Build cuda_13.0.r13.0/compiler.36424714_0"
        /*0030*/ 	.string	"-arch sm_100 -m 64 "



//--------------------- .note.nv.cuinfo           --------------------------
	.section	.note.nv.cuinfo,"",@"SHT_NOTE"
	.sectionflags	@"SHF_NOTE_NV_CUINFO"
        /*0018*/ 	.short	0x0002
        /*001a*/ 	.short	0x0064
        /*001c*/ 	.short	0x0082
	.zero		2


//--------------------- .nv.info                  --------------------------
	.section	.nv.info,"",@"SHT_CUDA_INFO"
	.align	4


	//----- nvinfo : EIATTR_REGCOUNT
	.align		4
        /*0000*/ 	.byte	0x04, 0x2f
        /*0002*/ 	.short	(.L_1 - .L_0)
	.align		4
.L_0:
        /*0004*/ 	.word	index@(_Z24block_right_shift_bufferPiS_i)
        /*0008*/ 	.word	0x0000000a


	//----- nvinfo : EIATTR_FRAME_SIZE
	.align		4
.L_1:
        /*000c*/ 	.byte	0x04, 0x11
        /*000e*/ 	.short	(.L_3 - .L_2)
	.align		4
.L_2:
        /*0010*/ 	.word	index@(_Z24block_right_shift_bufferPiS_i)
        /*0014*/ 	.word	0x00000000


	//----- nvinfo : EIATTR_MIN_STACK_SIZE
	.align		4
.L_3:
        /*0018*/ 	.byte	0x04, 0x12
        /*001a*/ 	.short	(.L_5 - .L_4)
	.align		4
.L_4:
        /*001c*/ 	.word	index@(_Z24block_right_shift_bufferPiS_i)
        /*0020*/ 	.word	0x00000000
.L_5:


//--------------------- .nv.compat                --------------------------
	.section	.nv.compat,"",@"SHT_CUDA_COMPAT_INFO"
	.align	4
        /*0000*/ 	.byte	0x02, 0x09, 0x00, 0x00, 0x02, 0x02, 0x01, 0x00, 0x02, 0x05, 0x05, 0x00, 0x03, 0x07, 0x01, 0x01
        /*0010*/ 	.byte	0x02, 0x03, 0x00, 0x00, 0x02, 0x06, 0x01, 0x00, 0x04, 0x0b, 0x08, 0x00, 0x09, 0x00, 0x00, 0x00
        /*0020*/ 	.byte	0x00, 0x00, 0x00, 0x00


//--------------------- .nv.info._Z24block_right_shift_bufferPiS_i --------------------------
	.section	.nv.info._Z24block_right_shift_bufferPiS_i,"",@"SHT_CUDA_INFO"
	.sectionflags	@""
	.align	4


	//----- nvinfo : EIATTR_CUDA_API_VERSION
	.align		4
        /*0000*/ 	.byte	0x04, 0x37
        /*0002*/ 	.short	(.L_7 - .L_6)
.L_6:
        /*0004*/ 	.word	0x00000082


	//----- nvinfo : EIATTR_KPARAM_INFO
	.align		4
.L_7:
        /*0008*/ 	.byte	0x04, 0x17
        /*000a*/ 	.short	(.L_9 - .L_8)
.L_8:
        /*000c*/ 	.word	0x00000000
        /*0010*/ 	.short	0x0002
        /*0012*/ 	.short	0x0010
        /*0014*/ 	.byte	0x00, 0xf0, 0x11, 0x00


	//----- nvinfo : EIATTR_KPARAM_INFO
	.align		4
.L_9:
        /*0018*/ 	.byte	0x04, 0x17
        /*001a*/ 	.short	(.L_11 - .L_10)
.L_10:
        /*001c*/ 	.word	0x00000000
        /*0020*/ 	.short	0x0001
        /*0022*/ 	.short	0x0008
        /*0024*/ 	.byte	0x00, 0xf5, 0x21, 0x00


	//----- nvinfo : EIATTR_KPARAM_INFO
	.align		4
.L_11:
        /*0028*/ 	.byte	0x04, 0x17
        /*002a*/ 	.short	(.L_13 - .L_12)
.L_12:
        /*002c*/ 	.word	0x00000000
        /*0030*/ 	.short	0x0000
        /*0032*/ 	.short	0x0000
        /*0034*/ 	.byte	0x00, 0xf5, 0x21, 0x00


	//----- nvinfo : EIATTR_SPARSE_MMA_MASK
	.align		4
.L_13:
        /*0038*/ 	.byte	0x03, 0x50
        /*003a*/ 	.short	0x0000


	//----- nvinfo : EIATTR_MAXREG_COUNT
	.align		4
        /*003c*/ 	.byte	0x03, 0x1b
        /*003e*/ 	.short	0x00ff


	//----- nvinfo : EIATTR_MERCURY_ISA_VERSION
	.align		4
        /*0040*/ 	.byte	0x03, 0x5f
        /*0042*/ 	.short	0x0101


	//----- nvinfo : EIATTR_VRC_CTA_INIT_COUNT
	.align		4
        /*0044*/ 	.byte	0x02, 0x4a
	.zero		1
	.zero		1


	//----- nvinfo : EIATTR_EXIT_INSTR_OFFSETS
	.align		4
        /*0048*/ 	.byte	0x04, 0x1c
        /*004a*/ 	.short	(.L_15 - .L_14)


	//   ....[0]....
.L_14:
        /*004c*/ 	.word	0x00000070


	//   ....[1]....
        /*0050*/ 	.word	0x00000140


	//----- nvinfo : EIATTR_CRS_STACK_SIZE
	.align		4
.L_15:
        /*0054*/ 	.byte	0x04, 0x1e
        /*0056*/ 	.short	(.L_17 - .L_16)
.L_16:
        /*0058*/ 	.word	0x00000000


	//----- nvinfo : EIATTR_CBANK_PARAM_SIZE
	.align		4
.L_17:
        /*005c*/ 	.byte	0x03, 0x19
        /*005e*/ 	.short	0x0014


	//----- nvinfo : EIATTR_PARAM_CBANK
	.align		4
        /*0060*/ 	.byte	0x04, 0x0a
        /*0062*/ 	.short	(.L_19 - .L_18)
	.align		4
.L_18:
        /*0064*/ 	.word	index@(.nv.constant0._Z24block_right_shift_bufferPiS_i)
        /*0068*/ 	.short	0x0380
        /*006a*/ 	.short	0x0014


	//----- nvinfo : EIATTR_SW_WAR
	.align		4
.L_19:
        /*006c*/ 	.byte	0x04, 0x36
        /*006e*/ 	.short	(.L_21 - .L_20)
.L_20:
        /*0070*/ 	.word	0x00000008
.L_21:


//--------------------- .nv.callgraph             --------------------------
	.section	.nv.callgraph,"",@"SHT_CUDA_CALLGRAPH"
	.align	4
	.sectionentsize	8
	.align		4
        /*0000*/ 	.word	0x00000000
	.align		4
        /*0004*/ 	.word	0xffffffff
	.align		4
        /*0008*/ 	.word	0x00000000
	.align		4
        /*000c*/ 	.word	0xfffffffe
	.align		4
        /*0010*/ 	.word	0x00000000
	.align		4
        /*0014*/ 	.word	0xfffffffd
	.align		4
        /*0018*/ 	.word	0x00000000
	.align		4
        /*001c*/ 	.word	0xfffffffc


//--------------------- .text._Z24block_right_shift_bufferPiS_i --------------------------
	.section	.text._Z24block_right_shift_bufferPiS_i,"ax",@progbits
	.align	128
        .global         _Z24block_right_shift_bufferPiS_i
        .type           _Z24block_right_shift_bufferPiS_i,@function
        .size           _Z24block_right_shift_bufferPiS_i,(.L_x_3 - _Z24block_right_shift_bufferPiS_i)
        .other          _Z24block_right_shift_bufferPiS_i,@"STO_CUDA_ENTRY STV_DEFAULT"
_Z24block_right_shift_bufferPiS_i:
.text._Z24block_right_shift_bufferPiS_i:
[----:B------:R-:W-:Y:S01]  /*0000*/  LDC R1, c[0x0][0x37c] ;  /* 0x0000df00ff017b82 */ /* 0x000fe20000000800 */
[----:B------:R-:W0:Y:S01]  /*0010*/  S2R R7, SR_CTAID.X ;  /* 0x0000000000077919 */ /* 0x000e220000002500 */
[----:B------:R-:W0:Y:S01]  /*0020*/  LDCU UR4, c[0x0][0x360] ;  /* 0x00006c00ff0477ac */ /* 0x000e220008000800 */
[----:B------:R-:W0:Y:S01]  /*0030*/  S2R R0, SR_TID.X ;  /* 0x0000000000007919 */ /* 0x000e220000002100 */
[----:B------:R-:W1:Y:S01]  /*0040*/  LDCU UR5, c[0x0][0x390] ;  /* 0x00007200ff0577ac */ /* 0x000e620008000800 */
[----:B0-----:R-:W-:-:S05]  /*0050*/  IMAD R7, R7, UR4, R0 ;  /* 0x0000000407077c24 */ /* 0x001fca000f8e0200 */
[----:B-1----:R-:W-:-:S13]  /*0060*/  ISETP.GE.AND P0, PT, R7, UR5, PT ;  /* 0x0000000507007c0c */ /* 0x002fda000bf06270 */
[----:B------:R-:W-:Y:S05]  /*0070*/  @P0 EXIT ;  /* 0x000000000000094d */ /* 0x000fea0003800000 */
[----:B------:R-:W0:Y:S01]  /*0080*/  LDC.64 R4, c[0x0][0x388] ;  /* 0x0000e200ff047b82 */ /* 0x000e220000000a00 */
[C---:B------:R-:W-:Y:S01]  /*0090*/  ISETP.NE.AND P0, PT, R7.reuse, RZ, PT ;  /* 0x000000ff0700720c */ /* 0x040fe20003f05270 */
[----:B------:R-:W1:Y:S01]  /*00a0*/  LDCU.64 UR4, c[0x0][0x358] ;  /* 0x00006b00ff0477ac */ /* 0x000e620008000a00 */
[----:B------:R-:W-:Y:S01]  /*00b0*/  BSSY.RECONVERGENT B0, `(.L_x_0) ;  /* 0x0000007000007945 */ /* 0x000fe20003800200 */
[----:B------:R-:W-:Y:S02]  /*00c0*/  HFMA2 R3, -RZ, RZ, 0, 0 ;  /* 0x00000000ff037431 */ /* 0x000fe400000001ff */
[----:B0-----:R-:W-:-:S08]  /*00d0*/  IMAD.WIDE R4, R7, 0x4, R4 ;  /* 0x0000000407047825 */ /* 0x001fd000078e0204 */
[----:B-1----:R-:W-:Y:S05]  /*00e0*/  @!P0 BRA `(.L_x_1) ;  /* 0x00000000000c8947 */ /* 0x002fea0003800000 */
[----:B------:R-:W0:Y:S02]  /*00f0*/  LDC.64 R2, c[0x0][0x380] ;  /* 0x0000e000ff027b82 */ /* 0x000e240000000a00 */
[----:B0-----:R-:W-:-:S06]  /*0100*/  IMAD.WIDE R2, R7, 0x4, R2 ;  /* 0x0000000407027825 */ /* 0x001fcc00078e0202 */
[----:B------:R0:W5:Y:S02]  /*0110*/  LDG.E R3, desc[UR4][R2.64+-0x4] ;  /* 0xfffffc0402037981 */ /* 0x000164000c1e1900 */
.L_x_1:
[----:B------:R-:W-:Y:S05]  /*0120*/  BSYNC.RECONVERGENT B0 ;  /* 0x0000000000007941 */ /* 0x000fea0003800200 */
.L_x_0:
[----:B-----5:R-:W-:Y:S01]  /*0130*/  STG.E desc[UR4][R4.64], R3 ;  /* 0x0000000304007986 */ /* 0x020fe2000c101904 */
[----:B------:R-:W-:Y:S05]  /*0140*/  EXIT ;  /* 0x000000000000794d */ /* 0x000fea0003800000 */
.L_x_2:
[----:B------:R-:W-:-:S00]  /*0150*/  BRA `(.L_x_2) ;  /* 0xfffffffc00fc7947 */ /* 0x000fc0000383ffff */
[----:B------:R-:W-:-:S00]  /*0160*/  NOP ;  /* 0x0000000000007918 */ /* 0x000fc00000000000 */
        /* <DEDUP_REMOVED lines=9> */
.L_x_3:


//--------------------- .nv.shared.reserved.0     --------------------------
	.section	.nv.shared.reserved.0,"aw",@nobits
	.weak		__nv_reservedSMEM_offset_0_alias
	.size		__nv_reservedSMEM_offset_0_alias, 0, 64
	.other		__nv_reservedSMEM_offset_0_alias,@"STO_CUDA_RESERVED_SHARED STV_DEFAULT"
__nv_reservedSMEM_offset_0_alias:
	.zero		0
	.zero		64


//--------------------- .nv.constant0._Z24block_right_shift_bufferPiS_i --------------------------
	.section	.nv.constant0._Z24block_right_shift_bufferPiS_i,"a",@progbits
	.sectionflags	@""
	.align	4
.nv.constant0._Z24block_right_shift_bufferPiS_i:
	.zero		916


//--------------------- SYMBOLS --------------------------

	.type		.nv.reservedSmem.offset0,@object
	.size		.nv.reservedSmem.offset0,0x4
